//
// Generated by NVIDIA NVVM Compiler
//
// Compiler Build ID: CL-36424714
// Cuda compilation tools, release 13.0, V13.0.88
// Based on NVVM 20.0.0
//

.version 9.0
.target sm_100
.address_size 64

	// .globl	_Z24accessMappedMemoryKernelPii

.visible .entry _Z24accessMappedMemoryKernelPii(
	.param .u64 .ptr .align 1 _Z24accessMappedMemoryKernelPii_param_0,
	.param .u32 _Z24accessMappedMemoryKernelPii_param_1
)
{
	.reg .pred 	%p<2>;
	.reg .b32 	%r<8>;
	.reg .b64 	%rd<5>;

	ld.param.u64 	%rd1, [_Z24accessMappedMemoryKernelPii_param_0];
	ld.param.u32 	%r2, [_Z24accessMappedMemoryKernelPii_param_1];
	mov.u32 	%r3, %tid.x;
	mov.u32 	%r4, %ctaid.x;
	mov.u32 	%r5, %ntid.x;
	mad.lo.s32 	%r1, %r4, %r5, %r3;
	setp.ge.s32 	%p1, %r1, %r2;
	@%p1 bra 	$L__BB0_2;
	cvta.to.global.u64 	%rd2, %rd1;
	mul.wide.s32 	%rd3, %r1, 4;
	add.s64 	%rd4, %rd2, %rd3;
	ld.global.u32 	%r6, [%rd4];
	add.s32 	%r7, %r6, 1;
	st.global.u32 	[%rd4], %r7;
$L__BB0_2:
	ret;

}


// ===== COMPILED SASS (sm_100) =====

	.target	sm_100

	.elftype	@"ET_EXEC"


//--------------------- .note.nv.tkinfo           --------------------------
	.section	.note.nv.tkinfo,"",@"SHT_NOTE"
	.sectionflags	@"SHF_NOTE_NV_TKINFO"
	.tkinfo
        /*0018*/ 	.word	0x00000002
        /*0030*/ 	.string	""
        /*0030*/ 	.string	"ptxas"
        /*0030*/ 	.string	"Cuda compilation tools, release 13.0, V13.0.88"
        /*0030*/ 	.string	"Build cuda_13.0.r13.0/compiler.36424714_0"
        /*0030*/ 	.string	"-arch sm_100 -m 64 "



//--------------------- .note.nv.cuinfo           --------------------------
	.section	.note.nv.cuinfo,"",@"SHT_NOTE"
	.sectionflags	@"SHF_NOTE_NV_CUINFO"
        /*0018*/ 	.short	0x0002
        /*001a*/ 	.short	0x0064
        /*001c*/ 	.short	0x0082
	.zero		2


//--------------------- .nv.info                  --------------------------
	.section	.nv.info,"",@"SHT_CUDA_INFO"
	.align	4


	//----- nvinfo : EIATTR_REGCOUNT
	.align		4
        /*0000*/ 	.byte	0x04, 0x2f
        /*0002*/ 	.short	(.L_1 - .L_0)
	.align		4
.L_0:
        /*0004*/ 	.word	index@(_Z24accessMappedMemoryKernelPii)
        /*0008*/ 	.word	0x00000008


	//----- nvinfo : EIATTR_FRAME_SIZE
	.align		4
.L_1:
        /*000c*/ 	.byte	0x04, 0x11
        /*000e*/ 	.short	(.L_3 - .L_2)
	.align		4
.L_2:
        /*0010*/ 	.word	index@(_Z24accessMappedMemoryKernelPii)
        /*0014*/ 	.word	0x00000000


	//----- nvinfo : EIATTR_MIN_STACK_SIZE
	.align		4
.L_3:
        /*0018*/ 	.byte	0x04, 0x12
        /*001a*/ 	.short	(.L_5 - .L_4)
	.align		4
.L_4:
        /*001c*/ 	.word	index@(_Z24accessMappedMemoryKernelPii)
        /*0020*/ 	.word	0x00000000
.L_5:


//--------------------- .nv.compat                --------------------------
	.section	.nv.compat,"",@"SHT_CUDA_COMPAT_INFO"
	.align	4
        /*0000*/ 	.byte	0x02, 0x09, 0x00, 0x00, 0x02, 0x02, 0x01, 0x00, 0x02, 0x05, 0x05, 0x00, 0x03, 0x07, 0x01, 0x01
        /*0010*/ 	.byte	0x02, 0x03, 0x00, 0x00, 0x02, 0x06, 0x01, 0x00, 0x04, 0x0b, 0x08, 0x00, 0x09, 0x00, 0x00, 0x00
        /*0020*/ 	.byte	0x00, 0x00, 0x00, 0x00


//--------------------- .nv.info._Z24accessMappedMemoryKernelPii --------------------------
	.section	.nv.info._Z24accessMappedMemoryKernelPii,"",@"SHT_CUDA_INFO"
	.sectionflags	@""
	.align	4


	//----- nvinfo : EIATTR_CUDA_API_VERSION
	.align		4
        /*0000*/ 	.byte	0x04, 0x37
        /*0002*/ 	.short	(.L_7 - .L_6)
.L_6:
        /*0004*/ 	.word	0x00000082


	//----- nvinfo : EIATTR_KPARAM_INFO
	.align		4
.L_7:
        /*0008*/ 	.byte	0x04, 0x17
        /*000a*/ 	.short	(.L_9 - .L_8)
.L_8:
        /*000c*/ 	.word	0x00000000
        /*0010*/ 	.short	0x0001
        /*0012*/ 	.short	0x0008
        /*0014*/ 	.byte	0x00, 0xf0, 0x11, 0x00


	//----- nvinfo : EIATTR_KPARAM_INFO
	.align		4
.L_9:
        /*0018*/ 	.byte	0x04, 0x17
        /*001a*/ 	.short	(.L_11 - .L_10)
.L_10:
        /*001c*/ 	.word	0x00000000
        /*0020*/ 	.short	0x0000
        /*0022*/ 	.short	0x0000
        /*0024*/ 	.byte	0x00, 0xf5, 0x21, 0x00


	//----- nvinfo : EIATTR_SPARSE_MMA_MASK
	.align		4
.L_11:
        /*0028*/ 	.byte	0x03, 0x50
        /*002a*/ 	.short	0x0000


	//----- nvinfo : EIATTR_MAXREG_COUNT
	.align		4
        /*002c*/ 	.byte	0x03, 0x1b
        /*002e*/ 	.short	0x00ff


	//----- nvinfo : EIATTR_MERCURY_ISA_VERSION
	.align		4
        /*0030*/ 	.byte	0x03, 0x5f
        /*0032*/ 	.short	0x0101


	//----- nvinfo : EIATTR_VRC_CTA_INIT_COUNT
	.align		4
        /*0034*/ 	.byte	0x02, 0x4a
	.zero		1
	.zero		1


	//----- nvinfo : EIATTR_EXIT_INSTR_OFFSETS
	.align		4
        /*0038*/ 	.byte	0x04, 0x1c
        /*003a*/ 	.short	(.L_13 - .L_12)


	//   ....[0]....
.L_12:
        /*003c*/ 	.word	0x00000070


	//   ....[1]....
        /*0040*/ 	.word	0x000000e0


	//----- nvinfo : EIATTR_CBANK_PARAM_SIZE
	.align		4
.L_13:
        /*0044*/ 	.byte	0x03, 0x19
        /*0046*/ 	.short	0x000c


	//----- nvinfo : EIATTR_PARAM_CBANK
	.align		4
        /*0048*/ 	.byte	0x04, 0x0a
        /*004a*/ 	.short	(.L_15 - .L_14)
	.align		4
.L_14:
        /*004c*/ 	.word	index@(.nv.constant0._Z24accessMappedMemoryKernelPii)
        /*0050*/ 	.short	0x0380
        /*0052*/ 	.short	0x000c


	//----- nvinfo : EIATTR_SW_WAR
	.align		4
.L_15:
        /*0054*/ 	.byte	0x04, 0x36
        /*0056*/ 	.short	(.L_17 - .L_16)
.L_16:
        /*0058*/ 	.word	0x00000008
.L_17:


//--------------------- .nv.callgraph             --------------------------
	.section	.nv.callgraph,"",@"SHT_CUDA_CALLGRAPH"
	.align	4
	.sectionentsize	8
	.align		4
        /*0000*/ 	.word	0x00000000
	.align		4
        /*0004*/ 	.word	0xffffffff
	.align		4
        /*0008*/ 	.word	0x00000000
	.align		4
        /*000c*/ 	.word	0xfffffffe
	.align		4
        /*0010*/ 	.word	0x00000000
	.align		4
        /*0014*/ 	.word	0xfffffffd
	.align		4
        /*0018*/ 	.word	0x00000000
	.align		4
        /*001c*/ 	.word	0xfffffffc


//--------------------- .text._Z24accessMappedMemoryKernelPii --------------------------
	.section	.text._Z24accessMappedMemoryKernelPii,"ax",@progbits
	.align	128
        .global         _Z24accessMappedMemoryKernelPii
        .type           _Z24accessMappedMemoryKernelPii,@function
        .size           _Z24accessMappedMemoryKernelPii,(.L_x_1 - _Z24accessMappedMemoryKernelPii)
        .other          _Z24accessMappedMemoryKernelPii,@"STO_CUDA_ENTRY STV_DEFAULT"
_Z24accessMappedMemoryKernelPii:
.text._Z24accessMappedMemoryKernelPii:
[----:B------:R-:W-:Y:S01]  /*0000*/  LDC R1, c[0x0][0x37c] ;  /* 0x0000df00ff017b82 */ /* 0x000fe20000000800 */
[----:B------:R-:W0:Y:S07]  /*0010*/  S2R R5, SR_TID.X ;  /* 0x0000000000057919 */ /* 0x000e2e0000002100 */
[----:B------:R-:W0:Y:S01]  /*0020*/  S2UR UR4, SR_CTAID.X ;  /* 0x00000000000479c3 */ /* 0x000e220000002500 */
[----:B------:R-:W1:Y:S07]  /*0030*/  LDCU UR5, c[0x0][0x388] ;  /* 0x00007100ff0577ac */ /* 0x000e6e0008000800 */
[----:B------:R-:W0:Y:S02]  /*0040*/  LDC R0, c[0x0][0x360] ;  /* 0x0000d800ff007b82 */ /* 0x000e240000000800 */
[----:B0-----:R-:W-:-:S05]  /*0050*/  IMAD R5, R0, UR4, R5 ;  /* 0x0000000400057c24 */ /* 0x001fca000f8e0205 */
[----:B-1----:R-:W-:-:S13]  /*0060*/  ISETP.GE.AND P0, PT, R5, UR5, PT ;  /* 0x0000000505007c0c */ /* 0x002fda000bf06270 */
[----:B------:R-:W-:Y:S05]  /*0070*/  @P0 EXIT ;  /* 0x000000000000094d */ /* 0x000fea0003800000 */
[----:B------:R-:W0:Y:S01]  /*0080*/  LDC.64 R2, c[0x0][0x380] ;  /* 0x0000e000ff027b82 */ /* 0x000e220000000a00 */
[----:B------:R-:W1:Y:S01]  /*0090*/  LDCU.64 UR4, c[0x0][0x358] ;  /* 0x00006b00ff0477ac */ /* 0x000e620008000a00 */
[----:B0-----:R-:W-:-:S05]  /*00a0*/  IMAD.WIDE R2, R5, 0x4, R2 ;  /* 0x0000000405027825 */ /* 0x001fca00078e0202 */
[----:B-1----:R-:W2:Y:S02]  /*00b0*/  LDG.E R0, desc[UR4][R2.64] ;  /* 0x0000000402007981 */ /* 0x002ea4000c1e1900 */
[----:B--2---:R-:W-:-:S05]  /*00c0*/  IADD3 R5, PT, PT, R0, 0x1, RZ ;  /* 0x0000000100057810 */ /* 0x004fca0007ffe0ff */
[----:B------:R-:W-:Y:S01]  /*00d0*/  STG.E desc[UR4][R2.64], R5 ;  /* 0x0000000502007986 */ /* 0x000fe2000c101904 */
[----:B------:R-:W-:Y:S05]  /*00e0*/  EXIT ;  /* 0x000000000000794d */ /* 0x000fea0003800000 */
.L_x_0:
[----:B------:R-:W-:-:S00]  /*00f0*/  BRA `(.L_x_0) ;  /* 0xfffffffc00fc7947 */ /* 0x000fc0000383ffff */
[----:B------:R-:W-:-:S00]  /*0100*/  NOP ;  /* 0x0000000000007918 */ /* 0x000fc00000000000 */
[----:B------:R-:W-:-:S00]  /*0110*/  NOP ;  /* 0x0000000000007918 */ /* 0x000fc00000000000 */
[----:B------:R-:W-:-:S00]  /*0120*/  NOP ;  /* 0x0000000000007918 */ /* 0x000fc00000000000 */
[----:B------:R-:W-:-:S00]  /*0130*/  NOP ;  /* 0x0000000000007918 */ /* 0x000fc00000000000 */
[----:B------:R-:W-:-:S00]  /*0140*/  NOP ;  /* 0x0000000000007918 */ /* 0x000fc00000000000 */
[----:B------:R-:W-:-:S00]  /*0150*/  NOP ;  /* 0x0000000000007918 */ /* 0x000fc00000000000 */
[----:B------:R-:W-:-:S00]  /*0160*/  NOP ;  /* 0x0000000000007918 */ /* 0x000fc00000000000 */
[----:B------:R-:W-:-:S00]  /*0170*/  NOP ;  /* 0x0000000000007918 */ /* 0x000fc00000000000 */
.L_x_1:


//--------------------- .nv.shared.reserved.0     --------------------------
	.section	.nv.shared.reserved.0,"aw",@nobits
	.weak		__nv_reservedSMEM_offset_0_alias
	.size		__nv_reservedSMEM_offset_0_alias, 0, 64
	.other		__nv_reservedSMEM_offset_0_alias,@"STO_CUDA_RESERVED_SHARED STV_DEFAULT"
__nv_reservedSMEM_offset_0_alias:
	.zero		0
	.zero		64


//--------------------- .nv.constant0._Z24accessMappedMemoryKernelPii --------------------------
	.section	.nv.constant0._Z24accessMappedMemoryKernelPii,"a",@progbits
	.sectionflags	@""
	.align	4
.nv.constant0._Z24accessMappedMemoryKernelPii:
	.zero		908


//--------------------- SYMBOLS --------------------------

	.type		.nv.reservedSmem.offset0,@object
	.size		.nv.reservedSmem.offset0,0x4
